	.headerflags	@"EF_CUDA_TEXMODE_UNIFIED EF_CUDA_64BIT_ADDRESS EF_CUDA_ACCELERATORS EF_CUDA_SM90 EF_CUDA_VIRTUAL_SM(EF_CUDA_SM90)"
	.elftype	@"ET_EXEC"


//--------------------- .nv.info                  --------------------------
	.section	.nv.info,"",@"SHT_CUDA_INFO"
	.align	4


	//----- nvinfo : EIATTR_REGCOUNT
	.align		4
        /*0000*/ 	.byte	0x04, 0x2f
        /*0002*/ 	.short	(.L_1 - .L_0)
	.align		4
.L_0:
        /*0004*/ 	.word	index@(triton_poi_fused_convolution_mul_sigmoid_silu_22)
        /*0008*/ 	.word	0x00000014


	//----- nvinfo : EIATTR_MIN_STACK_SIZE
	.align		4
.L_1:
        /*000c*/ 	.byte	0x04, 0x12
        /*000e*/ 	.short	(.L_3 - .L_2)
	.align		4
.L_2:
        /*0010*/ 	.word	index@(triton_poi_fused_convolution_mul_sigmoid_silu_22)
        /*0014*/ 	.word	0x00000000


	//----- nvinfo : EIATTR_FRAME_SIZE
	.align		4
.L_3:
        /*0018*/ 	.byte	0x04, 0x11
        /*001a*/ 	.short	(.L_5 - .L_4)
	.align		4
.L_4:
        /*001c*/ 	.word	index@(triton_poi_fused_convolution_mul_sigmoid_silu_22)
        /*0020*/ 	.word	0x00000000


	//----- nvinfo : EIATTR_MIN_STACK_SIZE
	.align		4
.L_5:
        /*0024*/ 	.byte	0x04, 0x12
        /*0026*/ 	.short	(.L_7 - .L_6)
	.align		4
.L_6:
        /*0028*/ 	.word	index@(triton_poi_fused_convolution_mul_sigmoid_silu_22)
        /*002c*/ 	.word	0x00000000
.L_7:


//--------------------- .nv.info.triton_poi_fused_convolution_mul_sigmoid_silu_22 --------------------------
	.section	.nv.info.triton_poi_fused_convolution_mul_sigmoid_silu_22,"",@"SHT_CUDA_INFO"
	.sectionflags	@""
	.align	4


	//----- nvinfo : EIATTR_CUDA_API_VERSION
	.align		4
        /*0000*/ 	.byte	0x04, 0x37
        /*0002*/ 	.short	(.L_9 - .L_8)
.L_8:
        /*0004*/ 	.word	0x0000007c


	//----- nvinfo : EIATTR_KPARAM_INFO
	.align		4
.L_9:
        /*0008*/ 	.byte	0x04, 0x17
        /*000a*/ 	.short	(.L_11 - .L_10)
.L_10:
        /*000c*/ 	.word	0x00000000
        /*0010*/ 	.short	0x0003
        /*0012*/ 	.short	0x0018
        /*0014*/ 	.byte	0x00, 0xf0, 0x11, 0x00


	//----- nvinfo : EIATTR_KPARAM_INFO
	.align		4
.L_11:
        /*0018*/ 	.byte	0x04, 0x17
        /*001a*/ 	.short	(.L_13 - .L_12)
.L_12:
        /*001c*/ 	.word	0x00000000
        /*0020*/ 	.short	0x0002
        /*0022*/ 	.short	0x0010
        /*0024*/ 	.byte	0x00, 0xf4, 0x21, 0x00


	//----- nvinfo : EIATTR_KPARAM_INFO
	.align		4
.L_13:
        /*0028*/ 	.byte	0x04, 0x17
        /*002a*/ 	.short	(.L_15 - .L_14)
.L_14:
        /*002c*/ 	.word	0x00000000
        /*0030*/ 	.short	0x0001
        /*0032*/ 	.short	0x0008
        /*0034*/ 	.byte	0x00, 0xf4, 0x21, 0x00


	//----- nvinfo : EIATTR_KPARAM_INFO
	.align		4
.L_15:
        /*0038*/ 	.byte	0x04, 0x17
        /*003a*/ 	.short	(.L_17 - .L_16)
.L_16:
        /*003c*/ 	.word	0x00000000
        /*0040*/ 	.short	0x0000
        /*0042*/ 	.short	0x0000
        /*0044*/ 	.byte	0x00, 0xf4, 0x21, 0x00


	//----- nvinfo : EIATTR_SPARSE_MMA_MASK
	.align		4
.L_17:
        /*0048*/ 	.byte	0x03, 0x50
        /*004a*/ 	.short	0x0000


	//----- nvinfo : EIATTR_MAXREG_COUNT
	.align		4
        /*004c*/ 	.byte	0x03, 0x1b
        /*004e*/ 	.short	0x00ff


	//----- nvinfo : EIATTR_EXIT_INSTR_OFFSETS
	.align		4
        /*0050*/ 	.byte	0x04, 0x1c
        /*0052*/ 	.short	(.L_19 - .L_18)


	//   ....[0]....
.L_18:
        /*0054*/ 	.word	0x00000510


	//   ....[1]....
        /*0058*/ 	.word	0x00000530


	//----- nvinfo : EIATTR_REQNTID
	.align		4
.L_19:
        /*005c*/ 	.byte	0x04, 0x10
        /*005e*/ 	.short	(.L_21 - .L_20)
.L_20:
        /*0060*/ 	.word	0x00000080
        /*0064*/ 	.word	0x00000001
        /*0068*/ 	.word	0x00000001


	//----- nvinfo : EIATTR_CBANK_PARAM_SIZE
	.align		4
.L_21:
        /*006c*/ 	.byte	0x03, 0x19
        /*006e*/ 	.short	0x001c


	//----- nvinfo : EIATTR_PARAM_CBANK
	.align		4
        /*0070*/ 	.byte	0x04, 0x0a
        /*0072*/ 	.short	(.L_23 - .L_22)
	.align		4
.L_22:
        /*0074*/ 	.word	index@(.nv.constant0.triton_poi_fused_convolution_mul_sigmoid_silu_22)
        /*0078*/ 	.short	0x0210
        /*007a*/ 	.short	0x001c


	//----- nvinfo : EIATTR_SW_WAR
	.align		4
.L_23:
        /*007c*/ 	.byte	0x04, 0x36
        /*007e*/ 	.short	(.L_25 - .L_24)
.L_24:
        /*0080*/ 	.word	0x00000008
.L_25:


//--------------------- .nv.callgraph             --------------------------
	.section	.nv.callgraph,"",@"SHT_CUDA_CALLGRAPH"
	.align	4
	.sectionentsize	8
	.align		4
        /*0000*/ 	.word	0x00000000
	.align		4
        /*0004*/ 	.word	0xffffffff
	.align		4
        /*0008*/ 	.word	0x00000000
	.align		4
        /*000c*/ 	.word	0xfffffffe
	.align		4
        /*0010*/ 	.word	0x00000000
	.align		4
        /*0014*/ 	.word	0xfffffffd
	.align		4
        /*0018*/ 	.word	0x00000000
	.align		4
        /*001c*/ 	.word	0xfffffffc


//--------------------- .text.triton_poi_fused_convolution_mul_sigmoid_silu_22 --------------------------
	.section	.text.triton_poi_fused_convolution_mul_sigmoid_silu_22,"ax",@progbits
	.align	128
        .global         triton_poi_fused_convolution_mul_sigmoid_silu_22
        .type           triton_poi_fused_convolution_mul_sigmoid_silu_22,@function
        .size           triton_poi_fused_convolution_mul_sigmoid_silu_22,(.L_x_1 - triton_poi_fused_convolution_mul_sigmoid_silu_22)
        .other          triton_poi_fused_convolution_mul_sigmoid_silu_22,@"STO_CUDA_ENTRY STV_DEFAULT"
triton_poi_fused_convolution_mul_sigmoid_silu_22:
.text.triton_poi_fused_convolution_mul_sigmoid_silu_22:
[----:B------:R-:W0:Y:S02]  /*0000*/  LDC R1, c[0x0][0x28] ;  /* 0x00000a00ff017b82 */ /* 0x000e240000000800 */
[----:B------:R-:W1:Y:S01]  /*0010*/  S2R R0, SR_TID.X ;  /* 0x0000000000007919 */ /* 0x000e620000002100 */
[----:B------:R-:W2:Y:S01]  /*0020*/  LDC.64 R4, c[0x0][0x218] ;  /* 0x00008600ff047b82 */ /* 0x000ea20000000a00 */
[----:B------:R-:W-:Y:S01]  /*0030*/  ULDC.64 UR4, c[0x0][0x208] ;  /* 0x0000820000047ab9 */ /* 0x000fe20000000a00 */
[----:B------:R-:W3:Y:S06]  /*0040*/  S2R R11, SR_CTAID.X ;  /* 0x00000000000b7919 */ /* 0x000eec0000002500 */
[----:B------:R-:W4:Y:S08]  /*0050*/  LDC.64 R6, c[0x0][0x210] ;  /* 0x00008400ff067b82 */ /* 0x000f300000000a00 */
[----:B------:R-:W5:Y:S01]  /*0060*/  LDC.64 R8, c[0x0][0x220] ;  /* 0x00008800ff087b82 */ /* 0x000f620000000a00 */
[----:B-1----:R-:W-:-:S04]  /*0070*/  SHF.L.U32 R0, R0, 0x1, RZ ;  /* 0x0000000100007819 */ /* 0x002fc800000006ff */
[----:B------:R-:W-:Y:S02]  /*0080*/  LOP3.LUT R0, R0, 0xfe, RZ, 0xc0, !PT ;  /* 0x000000fe00007812 */ /* 0x000fe400078ec0ff */
[----:B---3--:R-:W-:Y:S02]  /*0090*/  SHF.R.S32.HI R2, RZ, 0x17, R11 ;  /* 0x00000017ff027819 */ /* 0x008fe4000001140b */
[----:B------:R-:W-:Y:S02]  /*00a0*/  LEA R11, R11, R0, 0x8 ;  /* 0x000000000b0b7211 */ /* 0x000fe400078e40ff */
[----:B------:R-:W-:Y:S02]  /*00b0*/  SGXT R0, R2, 0x1 ;  /* 0x000000010200781a */ /* 0x000fe40000000200 */
[----:B------:R-:W-:Y:S02]  /*00c0*/  CS2R R2, SRZ ;  /* 0x0000000000027805 */ /* 0x000fe4000001ff00 */
[C---:B------:R-:W-:Y:S01]  /*00d0*/  ISETP.GE.AND P0, PT, R11.reuse, 0x800, PT ;  /* 0x000008000b00780c */ /* 0x040fe20003f06270 */
[----:B--2---:R-:W-:Y:S01]  /*00e0*/  IMAD.WIDE R4, R11, 0x4, R4 ;  /* 0x000000040b047825 */ /* 0x004fe200078e0204 */
[----:B------:R-:W-:-:S04]  /*00f0*/  LEA.HI R0, R0, R11, RZ, 0x9 ;  /* 0x0000000b00007211 */ /* 0x000fc800078f48ff */
[----:B------:R-:W-:-:S04]  /*0100*/  LOP3.LUT R0, R0, 0xfffffe00, RZ, 0xc0, !PT ;  /* 0xfffffe0000007812 */ /* 0x000fc800078ec0ff */
[----:B------:R-:W-:Y:S01]  /*0110*/  IADD3 R13, R11, -R0, RZ ;  /* 0x800000000b0d7210 */ /* 0x000fe20007ffe0ff */
[----:B----4-:R-:W-:Y:S02]  /*0120*/  IMAD.WIDE R6, R11, 0x4, R6 ;  /* 0x000000040b067825 */ /* 0x010fe400078e0206 */
[----:B------:R-:W2:Y:S02]  /*0130*/  @!P0 LDG.E.64 R2, desc[UR4][R4.64] ;  /* 0x0000000404028981 */ /* 0x000ea4000c1e1b00 */
[----:B-----5:R-:W-:Y:S01]  /*0140*/  IMAD.WIDE R10, R13, 0x4, R8 ;  /* 0x000000040d0a7825 */ /* 0x020fe200078e0208 */
[----:B------:R-:W-:Y:S02]  /*0150*/  CS2R R12, SRZ ;  /* 0x00000000000c7805 */ /* 0x000fe4000001ff00 */
[----:B------:R-:W-:-:S04]  /*0160*/  CS2R R8, SRZ ;  /* 0x0000000000087805 */ /* 0x000fc8000001ff00 */
[----:B------:R-:W3:Y:S04]  /*0170*/  @!P0 LDG.E.EL.64 R12, desc[UR4][R10.64] ;  /* 0x000000040a0c8981 */ /* 0x000ee8000c2e1b00 */
[----:B------:R-:W3:Y:S01]  /*0180*/  @!P0 LDG.E.64 R8, desc[UR4][R6.64] ;  /* 0x0000000406088981 */ /* 0x000ee2000c1e1b00 */
[----:B--2---:R-:W-:-:S04]  /*0190*/  FADD R0, RZ, -R2 ;  /* 0x80000002ff007221 */ /* 0x004fc80000000000 */
[----:B------:R-:W-:Y:S01]  /*01a0*/  FMUL R14, R0, 1.4426950216293334961 ;  /* 0x3fb8aa3b000e7820 */ /* 0x000fe20000400000 */
[----:B------:R-:W-:-:S04]  /*01b0*/  FADD R0, RZ, -R3 ;  /* 0x80000003ff007221 */ /* 0x000fc80000000000 */
[----:B------:R-:W-:Y:S01]  /*01c0*/  FMUL R15, R0, 1.4426950216293334961 ;  /* 0x3fb8aa3b000f7820 */ /* 0x000fe20000400000 */
[----:B---3--:R-:W-:Y:S01]  /*01d0*/  FADD R8, R12, R8 ;  /* 0x000000080c087221 */ /* 0x008fe20000000000 */
[----:B------:R-:W-:-:S03]  /*01e0*/  FADD R9, R13, R9 ;  /* 0x000000090d097221 */ /* 0x000fc60000000000 */
[----:B------:R-:W-:Y:S01]  /*01f0*/  FADD R0, RZ, -R8 ;  /* 0x80000008ff007221 */ /* 0x000fe20000000000 */
[----:B------:R-:W-:Y:S01]  /*0200*/  FADD R12, RZ, -R9 ;  /* 0x80000009ff0c7221 */ /* 0x000fe20000000000 */
[----:B------:R-:W-:Y:S02]  /*0210*/  FSETP.GEU.AND P4, PT, R15, -126, PT ;  /* 0xc2fc00000f00780b */ /* 0x000fe40003f8e000 */
[----:B------:R-:W-:Y:S01]  /*0220*/  FMUL R0, R0, 1.4426950216293334961 ;  /* 0x3fb8aa3b00007820 */ /* 0x000fe20000400000 */
[----:B------:R-:W-:Y:S01]  /*0230*/  FMUL R12, R12, 1.4426950216293334961 ;  /* 0x3fb8aa3b0c0c7820 */ /* 0x000fe20000400000 */
[----:B------:R-:W-:-:S03]  /*0240*/  FSETP.GEU.AND P1, PT, R14, -126, PT ;  /* 0xc2fc00000e00780b */ /* 0x000fc60003f2e000 */
[----:B------:R-:W-:Y:S02]  /*0250*/  FSETP.GEU.AND P2, PT, R0, -126, PT ;  /* 0xc2fc00000000780b */ /* 0x000fe40003f4e000 */
[----:B------:R-:W-:-:S04]  /*0260*/  FSETP.GEU.AND P3, PT, R12, -126, PT ;  /* 0xc2fc00000c00780b */ /* 0x000fc80003f6e000 */
[----:B------:R-:W-:-:S04]  /*0270*/  @!P4 FMUL R15, R15, 0.5 ;  /* 0x3f0000000f0fc820 */ /* 0x000fc80000400000 */
[----:B------:R-:W-:Y:S01]  /*0280*/  @!P1 FMUL R14, R14, 0.5 ;  /* 0x3f0000000e0e9820 */ /* 0x000fe20000400000 */
[----:B------:R-:W1:Y:S02]  /*0290*/  MUFU.EX2 R16, R15 ;  /* 0x0000000f00107308 */ /* 0x000e640000000800 */
[----:B------:R-:W-:Y:S02]  /*02a0*/  @!P2 FMUL R0, R0, 0.5 ;  /* 0x3f0000000000a820 */ /* 0x000fe40000400000 */
[----:B------:R-:W-:-:S04]  /*02b0*/  @!P3 FMUL R12, R12, 0.5 ;  /* 0x3f0000000c0cb820 */ /* 0x000fc80000400000 */
[----:B------:R-:W2:Y:S08]  /*02c0*/  MUFU.EX2 R13, R14 ;  /* 0x0000000e000d7308 */ /* 0x000eb00000000800 */
[----:B------:R-:W3:Y:S08]  /*02d0*/  MUFU.EX2 R10, R0 ;  /* 0x00000000000a7308 */ /* 0x000ef00000000800 */
[----:B------:R-:W4:Y:S01]  /*02e0*/  MUFU.EX2 R11, R12 ;  /* 0x0000000c000b7308 */ /* 0x000f220000000800 */
[----:B-1----:R-:W-:Y:S01]  /*02f0*/  @!P4 FMUL R16, R16, R16 ;  /* 0x000000101010c220 */ /* 0x002fe20000400000 */
[----:B--2---:R-:W-:-:S03]  /*0300*/  @!P1 FMUL R13, R13, R13 ;  /* 0x0000000d0d0d9220 */ /* 0x004fc60000400000 */
[----:B------:R-:W-:Y:S01]  /*0310*/  FADD R16, R16, 1 ;  /* 0x3f80000010107421 */ /* 0x000fe20000000000 */
[----:B---3--:R-:W-:Y:S01]  /*0320*/  @!P2 FMUL R10, R10, R10 ;  /* 0x0000000a0a0aa220 */ /* 0x008fe20000400000 */
[----:B------:R-:W-:-:S03]  /*0330*/  FADD R13, R13, 1 ;  /* 0x3f8000000d0d7421 */ /* 0x000fc60000000000 */
[----:B------:R-:W-:Y:S01]  /*0340*/  FSETP.GT.AND P2, PT, R16, 8.50705917302346158658e+37, PT ;  /* 0x7e8000001000780b */ /* 0x000fe20003f44000 */
[----:B------:R-:W-:Y:S01]  /*0350*/  FADD R10, R10, 1 ;  /* 0x3f8000000a0a7421 */ /* 0x000fe20000000000 */
[----:B----4-:R-:W-:Y:S01]  /*0360*/  @!P3 FMUL R11, R11, R11 ;  /* 0x0000000b0b0bb220 */ /* 0x010fe20000400000 */
[----:B------:R-:W-:-:S03]  /*0370*/  FSETP.GT.AND P1, PT, R13, 8.50705917302346158658e+37, PT ;  /* 0x7e8000000d00780b */ /* 0x000fc60003f24000 */
[----:B------:R-:W-:Y:S01]  /*0380*/  FADD R11, R11, 1 ;  /* 0x3f8000000b0b7421 */ /* 0x000fe20000000000 */
[----:B------:R-:W-:-:S04]  /*0390*/  FSETP.GT.AND P3, PT, R10, 8.50705917302346158658e+37, PT ;  /* 0x7e8000000a00780b */ /* 0x000fc80003f64000 */
[----:B------:R-:W-:Y:S02]  /*03a0*/  FSETP.GT.AND P4, PT, R11, 8.50705917302346158658e+37, PT ;  /* 0x7e8000000b00780b */ /* 0x000fe40003f84000 */
[----:B------:R-:W-:-:S03]  /*03b0*/  @P2 FMUL R16, R16, 0.25 ;  /* 0x3e80000010102820 */ /* 0x000fc60000400000 */
[----:B------:R-:W-:Y:S01]  /*03c0*/  @P1 FMUL R13, R13, 0.25 ;  /* 0x3e8000000d0d1820 */ /* 0x000fe20000400000 */
[----:B------:R-:W-:Y:S02]  /*03d0*/  HFMA2.MMA R0, -RZ, RZ, 1.625, 0 ;  /* 0x3e800000ff007435 */ /* 0x000fe400000001ff */
[----:B------:R-:W-:Y:S01]  /*03e0*/  MUFU.RCP R16, R16 ;  /* 0x0000001000107308 */ /* 0x000fe20000001000 */
[----:B------:R-:W-:-:S04]  /*03f0*/  @P3 FMUL R10, R10, 0.25 ;  /* 0x3e8000000a0a3820 */ /* 0x000fc80000400000 */
[----:B------:R-:W-:-:S03]  /*0400*/  @P4 FMUL R11, R11, 0.25 ;  /* 0x3e8000000b0b4820 */ /* 0x000fc60000400000 */
[----:B------:R1:W2:Y:S01]  /*0410*/  MUFU.RCP R12, R13 ;  /* 0x0000000d000c7308 */ /* 0x0002a20000001000 */
[----:B------:R-:W-:-:S07]  /*0420*/  FSEL R15, R0, 1, P1 ;  /* 0x3f800000000f7808 */ /* 0x000fce0000800000 */
[----:B------:R-:W3:Y:S01]  /*0430*/  MUFU.RCP R10, R10 ;  /* 0x0000000a000a7308 */ /* 0x000ee20000001000 */
[----:B------:R-:W-:-:S07]  /*0440*/  FSEL R17, R0, 1, P2 ;  /* 0x3f80000000117808 */ /* 0x000fce0001000000 */
[----:B------:R-:W4:Y:S01]  /*0450*/  MUFU.RCP R11, R11 ;  /* 0x0000000b000b7308 */ /* 0x000f220000001000 */
[----:B-1----:R-:W-:Y:S01]  /*0460*/  FSEL R13, R0, 1, P3 ;  /* 0x3f800000000d7808 */ /* 0x002fe20001800000 */
[----:B--2---:R-:W-:Y:S01]  /*0470*/  FMUL R15, R12, R15 ;  /* 0x0000000f0c0f7220 */ /* 0x004fe20000400000 */
[----:B------:R-:W-:Y:S01]  /*0480*/  FSEL R0, R0, 1, P4 ;  /* 0x3f80000000007808 */ /* 0x000fe20002000000 */
[----:B------:R-:W-:Y:S01]  /*0490*/  FMUL R16, R16, R17 ;  /* 0x0000001110107220 */ /* 0x000fe20000400000 */
[----:B------:R1:W-:Y:S01]  /*04a0*/  @!P0 STG.E.64 desc[UR4][R6.64], R8 ;  /* 0x0000000806008986 */ /* 0x0003e2000c101b04 */
[----:B------:R-:W-:Y:S01]  /*04b0*/  FMUL R2, R15, R2 ;  /* 0x000000020f027220 */ /* 0x000fe20000400000 */
[----:B---3--:R-:W-:Y:S01]  /*04c0*/  FMUL R13, R10, R13 ;  /* 0x0000000d0a0d7220 */ /* 0x008fe20000400000 */
[----:B------:R-:W-:-:S03]  /*04d0*/  FMUL R3, R16, R3 ;  /* 0x0000000310037220 */ /* 0x000fc60000400000 */
[----:B------:R-:W-:Y:S01]  /*04e0*/  FMUL R2, R13, R2 ;  /* 0x000000020d027220 */ /* 0x000fe20000400000 */
[----:B----4-:R-:W-:-:S04]  /*04f0*/  FMUL R0, R11, R0 ;  /* 0x000000000b007220 */ /* 0x010fc80000400000 */
[----:B------:R-:W-:Y:S01]  /*0500*/  FMUL R3, R0, R3 ;  /* 0x0000000300037220 */ /* 0x000fe20000400000 */
[----:B-1----:R-:W-:Y:S06]  /*0510*/  @P0 EXIT ;  /* 0x000000000000094d */ /* 0x002fec0003800000 */
[----:B------:R-:W-:Y:S01]  /*0520*/  STG.E.64 desc[UR4][R4.64], R2 ;  /* 0x0000000204007986 */ /* 0x000fe2000c101b04 */
[----:B------:R-:W-:Y:S05]  /*0530*/  EXIT ;  /* 0x000000000000794d */ /* 0x000fea0003800000 */
.L_x_0:
[----:B------:R-:W-:-:S00]  /*0540*/  BRA `(.L_x_0) ;  /* 0xfffffffc00fc7947 */ /* 0x000fc0000383ffff */
[----:B------:R-:W-:-:S00]  /*0550*/  NOP ;  /* 0x0000000000007918 */ /* 0x000fc00000000000 */
        /* <DEDUP_REMOVED lines=10> */
.L_x_1:


//--------------------- .nv.constant0.triton_poi_fused_convolution_mul_sigmoid_silu_22 --------------------------
	.section	.nv.constant0.triton_poi_fused_convolution_mul_sigmoid_silu_22,"a",@progbits
	.sectionflags	@""
	.align	4
.nv.constant0.triton_poi_fused_convolution_mul_sigmoid_silu_22:
	.zero		556
